	.version 1.4
	.target sm_10, map_f64_to_f32
	// compiled with C:\Program Files\NVIDIA GPU Computing Toolkit\CUDA\v4.0\bin\/../open64/lib//be.exe
	// nvopencc 4.0 built on 2011-05-13

	//-----------------------------------------------------------
	// Compiling C:/Users/Cmor/AppData/Local/Temp/tmpxft_00000a54_00000000-11_predict2.cpp3.i (C:/Users/Cmor/AppData/Local/Temp/ccBI#.a02580)
	//-----------------------------------------------------------

	//-----------------------------------------------------------
	// Options:
	//-----------------------------------------------------------
	//  Target:ptx, ISA:sm_10, Endian:little, Pointer Size:64
	//  -O3	(Optimization level)
	//  -g0	(Debug level)
	//  -m2	(Report advisories)
	//-----------------------------------------------------------

	.file	1	"C:/Users/Cmor/AppData/Local/Temp/tmpxft_00000a54_00000000-10_predict2.cudafe2.gpu"
	.file	2	"c:\program files (x86)\microsoft visual studio 10.0\vc\include\codeanalysis\sourceannotations.h"
	.file	3	"C:\Program Files\NVIDIA GPU Computing Toolkit\CUDA\v4.0\bin\/../include\crt/device_runtime.h"
	.file	4	"C:\Program Files\NVIDIA GPU Computing Toolkit\CUDA\v4.0\bin\/../include\host_defines.h"
	.file	5	"C:\Program Files\NVIDIA GPU Computing Toolkit\CUDA\v4.0\bin\/../include\builtin_types.h"
	.file	6	"c:\program files\nvidia gpu computing toolkit\cuda\v4.0\include\device_types.h"
	.file	7	"c:\program files\nvidia gpu computing toolkit\cuda\v4.0\include\driver_types.h"
	.file	8	"c:\program files\nvidia gpu computing toolkit\cuda\v4.0\include\surface_types.h"
	.file	9	"c:\program files\nvidia gpu computing toolkit\cuda\v4.0\include\texture_types.h"
	.file	10	"c:\program files\nvidia gpu computing toolkit\cuda\v4.0\include\vector_types.h"
	.file	11	"c:\program files\nvidia gpu computing toolkit\cuda\v4.0\include\builtin_types.h"
	.file	12	"c:\program files\nvidia gpu computing toolkit\cuda\v4.0\include\host_defines.h"
	.file	13	"C:\Program Files\NVIDIA GPU Computing Toolkit\CUDA\v4.0\bin\/../include\device_launch_parameters.h"
	.file	14	"c:\program files\nvidia gpu computing toolkit\cuda\v4.0\include\crt\storage_class.h"
	.file	15	"C:\Program Files (x86)\Microsoft Visual Studio 10.0\VC\bin/../../VC/INCLUDE\time.h"
	.file	16	"predict2.cu"
	.file	17	"C:\Program Files\NVIDIA GPU Computing Toolkit\CUDA\v4.0\bin\/../include\common_functions.h"
	.file	18	"c:\program files\nvidia gpu computing toolkit\cuda\v4.0\include\math_functions.h"
	.file	19	"c:\program files\nvidia gpu computing toolkit\cuda\v4.0\include\math_constants.h"
	.file	20	"c:\program files\nvidia gpu computing toolkit\cuda\v4.0\include\device_functions.h"
	.file	21	"c:\program files\nvidia gpu computing toolkit\cuda\v4.0\include\sm_11_atomic_functions.h"
	.file	22	"c:\program files\nvidia gpu computing toolkit\cuda\v4.0\include\sm_12_atomic_functions.h"
	.file	23	"c:\program files\nvidia gpu computing toolkit\cuda\v4.0\include\sm_13_double_functions.h"
	.file	24	"c:\program files\nvidia gpu computing toolkit\cuda\v4.0\include\sm_20_atomic_functions.h"
	.file	25	"c:\program files\nvidia gpu computing toolkit\cuda\v4.0\include\sm_20_intrinsics.h"
	.file	26	"c:\program files\nvidia gpu computing toolkit\cuda\v4.0\include\surface_functions.h"
	.file	27	"c:\program files\nvidia gpu computing toolkit\cuda\v4.0\include\texture_fetch_functions.h"
	.file	28	"c:\program files\nvidia gpu computing toolkit\cuda\v4.0\include\math_functions_dbl_ptx1.h"


	.entry _Z13predictKernelPKfiiPKiS2_S0_S2_S2_iiPii (
		.param .u64 __cudaparm__Z13predictKernelPKfiiPKiS2_S0_S2_S2_iiPii_x,
		.param .s32 __cudaparm__Z13predictKernelPKfiiPKiS2_S0_S2_S2_iiPii_n,
		.param .s32 __cudaparm__Z13predictKernelPKfiiPKiS2_S0_S2_S2_iiPii_mdim,
		.param .u64 __cudaparm__Z13predictKernelPKfiiPKiS2_S0_S2_S2_iiPii_treemap,
		.param .u64 __cudaparm__Z13predictKernelPKfiiPKiS2_S0_S2_S2_iiPii_nodestatus,
		.param .u64 __cudaparm__Z13predictKernelPKfiiPKiS2_S0_S2_S2_iiPii_xbestsplit,
		.param .u64 __cudaparm__Z13predictKernelPKfiiPKiS2_S0_S2_S2_iiPii_bestvar,
		.param .u64 __cudaparm__Z13predictKernelPKfiiPKiS2_S0_S2_S2_iiPii_nodeclass,
		.param .s32 __cudaparm__Z13predictKernelPKfiiPKiS2_S0_S2_S2_iiPii_nclass,
		.param .s32 __cudaparm__Z13predictKernelPKfiiPKiS2_S0_S2_S2_iiPii_ntree,
		.param .u64 __cudaparm__Z13predictKernelPKfiiPKiS2_S0_S2_S2_iiPii_countts,
		.param .s32 __cudaparm__Z13predictKernelPKfiiPKiS2_S0_S2_S2_iiPii_maxTreeSize)
	{
	.reg .u16 %rh<4>;
	.reg .u32 %r<40>;
	.reg .u64 %rd<31>;
	.reg .f32 %f<4>;
	.reg .pred %p<8>;
	.loc	16	9	0
$LDWbegin__Z13predictKernelPKfiiPKiS2_S0_S2_S2_iiPii:
	mov.u16 	%rh1, %nctaid.x;
	mov.u16 	%rh2, %ctaid.y;
	mul.wide.u16 	%r1, %rh1, %rh2;
	cvt.u32.u16 	%r2, %ctaid.x;
	add.u32 	%r3, %r2, %r1;
	cvt.u32.u16 	%r4, %ntid.x;
	mul.lo.u32 	%r5, %r4, %r3;
	cvt.u32.u16 	%r6, %tid.x;
	add.u32 	%r7, %r6, %r5;
	ld.param.s32 	%r8, [__cudaparm__Z13predictKernelPKfiiPKiS2_S0_S2_S2_iiPii_n];
	setp.le.s32 	%p1, %r8, %r7;
	@%p1 bra 	$Lt_0_4354;
	ld.param.s32 	%r9, [__cudaparm__Z13predictKernelPKfiiPKiS2_S0_S2_S2_iiPii_ntree];
	mov.u32 	%r10, 0;
	setp.le.s32 	%p2, %r9, %r10;
	@%p2 bra 	$Lt_0_4354;
	ld.param.s32 	%r9, [__cudaparm__Z13predictKernelPKfiiPKiS2_S0_S2_S2_iiPii_ntree];
	mov.s32 	%r11, %r9;
	mov.s32 	%r12, 0;
	ld.param.s32 	%r13, [__cudaparm__Z13predictKernelPKfiiPKiS2_S0_S2_S2_iiPii_maxTreeSize];
	cvt.s64.s32 	%rd1, %r13;
	mul.wide.s32 	%rd2, %r13, 4;
	ld.param.u64 	%rd3, [__cudaparm__Z13predictKernelPKfiiPKiS2_S0_S2_S2_iiPii_nodestatus];
	mov.s64 	%rd4, %rd3;
	ld.param.s32 	%r14, [__cudaparm__Z13predictKernelPKfiiPKiS2_S0_S2_S2_iiPii_nclass];
	mul.lo.s32 	%r15, %r14, %r7;
	ld.param.u64 	%rd5, [__cudaparm__Z13predictKernelPKfiiPKiS2_S0_S2_S2_iiPii_countts];
	ld.param.u64 	%rd6, [__cudaparm__Z13predictKernelPKfiiPKiS2_S0_S2_S2_iiPii_nodeclass];
	mov.s32 	%r16, 0;
	mov.s32 	%r17, %r11;
$Lt_0_4866:
 //<loop> Loop body line 9, nesting depth: 1, estimated iterations: unknown
	ld.global.s32 	%r18, [%rd4+0];
	mov.u32 	%r19, -1;
	setp.eq.s32 	%p3, %r18, %r19;
	@%p3 bra 	$Lt_0_7170;
	mul.lo.s32 	%r20, %r12, 2;
	ld.param.u64 	%rd7, [__cudaparm__Z13predictKernelPKfiiPKiS2_S0_S2_S2_iiPii_xbestsplit];
	ld.param.u64 	%rd8, [__cudaparm__Z13predictKernelPKfiiPKiS2_S0_S2_S2_iiPii_bestvar];
	ld.param.u64 	%rd9, [__cudaparm__Z13predictKernelPKfiiPKiS2_S0_S2_S2_iiPii_x];
	ld.param.u64 	%rd10, [__cudaparm__Z13predictKernelPKfiiPKiS2_S0_S2_S2_iiPii_treemap];
	mov.s32 	%r21, 0;
$Lt_0_5634:
	add.s32 	%r22, %r12, %r21;
	cvt.s64.s32 	%rd11, %r22;
	mul.wide.s32 	%rd12, %r22, 4;
	mul.lo.s32 	%r23, %r22, 2;
	cvt.s64.s32 	%rd13, %r23;
	mul.wide.s32 	%rd14, %r23, 4;
	ld.param.u64 	%rd10, [__cudaparm__Z13predictKernelPKfiiPKiS2_S0_S2_S2_iiPii_treemap];
	add.u64 	%rd15, %rd10, %rd14;
	ld.param.u64 	%rd7, [__cudaparm__Z13predictKernelPKfiiPKiS2_S0_S2_S2_iiPii_xbestsplit];
	add.u64 	%rd16, %rd12, %rd7;
	ld.global.f32 	%f1, [%rd16+0];
	ld.param.u64 	%rd8, [__cudaparm__Z13predictKernelPKfiiPKiS2_S0_S2_S2_iiPii_bestvar];
	add.u64 	%rd17, %rd12, %rd8;
	ld.global.s32 	%r24, [%rd17+0];
	sub.s32 	%r25, %r24, 1;
	ld.param.s32 	%r8, [__cudaparm__Z13predictKernelPKfiiPKiS2_S0_S2_S2_iiPii_n];
	mul.lo.s32 	%r26, %r8, %r25;
	add.s32 	%r27, %r7, %r26;
	cvt.s64.s32 	%rd18, %r27;
	mul.wide.s32 	%rd19, %r27, 4;
	ld.param.u64 	%rd9, [__cudaparm__Z13predictKernelPKfiiPKiS2_S0_S2_S2_iiPii_x];
	add.u64 	%rd20, %rd9, %rd19;
	ld.global.f32 	%f2, [%rd20+0];
	setp.ge.f32 	%p4, %f1, %f2;
	@!%p4 bra 	$Lt_0_6146;
	.loc	16	30	0
	ld.global.s32 	%r28, [%rd15+0];
	sub.s32 	%r29, %r28, 1;
	bra.uni 	$Lt_0_5890;
$Lt_0_6146:
	ld.global.s32 	%r30, [%rd15+4];
	sub.s32 	%r29, %r30, 1;
$Lt_0_5890:
	mov.s32 	%r21, %r29;
	add.s32 	%r31, %r29, %r12;
	cvt.s64.s32 	%rd21, %r31;
	mul.wide.s32 	%rd22, %r31, 4;
	.loc	16	9	0
	ld.param.u64 	%rd3, [__cudaparm__Z13predictKernelPKfiiPKiS2_S0_S2_S2_iiPii_nodestatus];
	.loc	16	30	0
	add.u64 	%rd23, %rd3, %rd22;
	ld.global.s32 	%r32, [%rd23+0];
	mov.u32 	%r33, -1;
	setp.ne.s32 	%p5, %r32, %r33;
	@%p5 bra 	$Lt_0_5634;
	bra.uni 	$Lt_0_5122;
$Lt_0_7170:
	mov.s32 	%r21, 0;
$Lt_0_5122:
	.loc	16	36	0
	add.s32 	%r34, %r12, %r21;
	cvt.s64.s32 	%rd24, %r34;
	mul.wide.s32 	%rd25, %r34, 4;
	.loc	16	9	0
	ld.param.u64 	%rd6, [__cudaparm__Z13predictKernelPKfiiPKiS2_S0_S2_S2_iiPii_nodeclass];
	.loc	16	36	0
	add.u64 	%rd26, %rd6, %rd25;
	ld.global.s32 	%r35, [%rd26+0];
	add.s32 	%r36, %r15, %r35;
	cvt.s64.s32 	%rd27, %r36;
	mul.wide.s32 	%rd28, %r36, 4;
	.loc	16	9	0
	ld.param.u64 	%rd5, [__cudaparm__Z13predictKernelPKfiiPKiS2_S0_S2_S2_iiPii_countts];
	.loc	16	36	0
	add.u64 	%rd29, %rd5, %rd28;
	ld.global.s32 	%r37, [%rd29+-4];
	add.s32 	%r38, %r37, 1;
	st.global.s32 	[%rd29+-4], %r38;
	add.s32 	%r16, %r16, 1;
	.loc	16	9	0
	ld.param.s32 	%r13, [__cudaparm__Z13predictKernelPKfiiPKiS2_S0_S2_S2_iiPii_maxTreeSize];
	.loc	16	36	0
	add.s32 	%r12, %r12, %r13;
	add.u64 	%rd4, %rd2, %rd4;
	.loc	16	9	0
	ld.param.s32 	%r9, [__cudaparm__Z13predictKernelPKfiiPKiS2_S0_S2_S2_iiPii_ntree];
	.loc	16	36	0
	setp.ne.s32 	%p6, %r9, %r16;
	@%p6 bra 	$Lt_0_4866;
$Lt_0_4354:
$Lt_0_3842:
	.loc	16	40	0
	exit;
$LDWend__Z13predictKernelPKfiiPKiS2_S0_S2_S2_iiPii:
	} // _Z13predictKernelPKfiiPKiS2_S0_S2_S2_iiPii



// ===== COMPILED SASS (sm_100) =====

	.target	sm_100

	.elftype	@"ET_EXEC"


//--------------------- .note.nv.tkinfo           --------------------------
	.section	.note.nv.tkinfo,"",@"SHT_NOTE"
	.sectionflags	@"SHF_NOTE_NV_TKINFO"
	.tkinfo
        /*0018*/ 	.word	0x00000002
        /*0030*/ 	.string	""
        /*0030*/ 	.string	"ptxas"
        /*0030*/ 	.string	"Cuda compilation tools, release 13.0, V13.0.88"
        /*0030*/ 	.string	"Build cuda_13.0.r13.0/compiler.36424714_0"
        /*0030*/ 	.string	"-arch sm_100 "



//--------------------- .note.nv.cuinfo           --------------------------
	.section	.note.nv.cuinfo,"",@"SHT_NOTE"
	.sectionflags	@"SHF_NOTE_NV_CUINFO"
        /*0018*/ 	.short	0x0002
        /*001a*/ 	.short	0x000a
        /*001c*/ 	.short	0x0082
	.zero		2


//--------------------- .nv.info                  --------------------------
	.section	.nv.info,"",@"SHT_CUDA_INFO"
	.align	4


	//----- nvinfo : EIATTR_REGCOUNT
	.align		4
        /*0000*/ 	.byte	0x04, 0x2f
        /*0002*/ 	.short	(.L_1 - .L_0)
	.align		4
.L_0:
        /*0004*/ 	.word	index@(_Z13predictKernelPKfiiPKiS2_S0_S2_S2_iiPii)
        /*0008*/ 	.word	0x00000011


	//----- nvinfo : EIATTR_FRAME_SIZE
	.align		4
.L_1:
        /*000c*/ 	.byte	0x04, 0x11
        /*000e*/ 	.short	(.L_3 - .L_2)
	.align		4
.L_2:
        /*0010*/ 	.word	index@(_Z13predictKernelPKfiiPKiS2_S0_S2_S2_iiPii)
        /*0014*/ 	.word	0x00000000


	//----- nvinfo : EIATTR_MIN_STACK_SIZE
	.align		4
.L_3:
        /*0018*/ 	.byte	0x04, 0x12
        /*001a*/ 	.short	(.L_5 - .L_4)
	.align		4
.L_4:
        /*001c*/ 	.word	index@(_Z13predictKernelPKfiiPKiS2_S0_S2_S2_iiPii)
        /*0020*/ 	.word	0x00000000
.L_5:


//--------------------- .nv.compat                --------------------------
	.section	.nv.compat,"",@"SHT_CUDA_COMPAT_INFO"
	.align	4
        /*0000*/ 	.byte	0x02, 0x09, 0x00, 0x00, 0x02, 0x02, 0x01, 0x00, 0x02, 0x05, 0x05, 0x00, 0x03, 0x07, 0x01, 0x01
        /*0010*/ 	.byte	0x02, 0x03, 0x00, 0x00, 0x02, 0x06, 0x01, 0x00, 0x04, 0x0b, 0x08, 0x00, 0x09, 0x00, 0x00, 0x00
        /*0020*/ 	.byte	0x00, 0x00, 0x00, 0x00


//--------------------- .nv.info._Z13predictKernelPKfiiPKiS2_S0_S2_S2_iiPii --------------------------
	.section	.nv.info._Z13predictKernelPKfiiPKiS2_S0_S2_S2_iiPii,"",@"SHT_CUDA_INFO"
	.sectionflags	@""
	.align	4


	//----- nvinfo : EIATTR_CUDA_API_VERSION
	.align		4
        /*0000*/ 	.byte	0x04, 0x37
        /*0002*/ 	.short	(.L_7 - .L_6)
.L_6:
        /*0004*/ 	.word	0x00000082


	//----- nvinfo : EIATTR_KPARAM_INFO
	.align		4
.L_7:
        /*0008*/ 	.byte	0x04, 0x17
        /*000a*/ 	.short	(.L_9 - .L_8)
.L_8:
        /*000c*/ 	.word	0x00000000
        /*0010*/ 	.short	0x000b
        /*0012*/ 	.short	0x0048
        /*0014*/ 	.byte	0x00, 0xf0, 0x11, 0x00


	//----- nvinfo : EIATTR_KPARAM_INFO
	.align		4
.L_9:
        /*0018*/ 	.byte	0x04, 0x17
        /*001a*/ 	.short	(.L_11 - .L_10)
.L_10:
        /*001c*/ 	.word	0x00000000
        /*0020*/ 	.short	0x000a
        /*0022*/ 	.short	0x0040
        /*0024*/ 	.byte	0x00, 0xf0, 0x21, 0x00


	//----- nvinfo : EIATTR_KPARAM_INFO
	.align		4
.L_11:
        /*0028*/ 	.byte	0x04, 0x17
        /*002a*/ 	.short	(.L_13 - .L_12)
.L_12:
        /*002c*/ 	.word	0x00000000
        /*0030*/ 	.short	0x0009
        /*0032*/ 	.short	0x003c
        /*0034*/ 	.byte	0x00, 0xf0, 0x11, 0x00


	//----- nvinfo : EIATTR_KPARAM_INFO
	.align		4
.L_13:
        /*0038*/ 	.byte	0x04, 0x17
        /*003a*/ 	.short	(.L_15 - .L_14)
.L_14:
        /*003c*/ 	.word	0x00000000
        /*0040*/ 	.short	0x0008
        /*0042*/ 	.short	0x0038
        /*0044*/ 	.byte	0x00, 0xf0, 0x11, 0x00


	//----- nvinfo : EIATTR_KPARAM_INFO
	.align		4
.L_15:
        /*0048*/ 	.byte	0x04, 0x17
        /*004a*/ 	.short	(.L_17 - .L_16)
.L_16:
        /*004c*/ 	.word	0x00000000
        /*0050*/ 	.short	0x0007
        /*0052*/ 	.short	0x0030
        /*0054*/ 	.byte	0x00, 0xf0, 0x21, 0x00


	//----- nvinfo : EIATTR_KPARAM_INFO
	.align		4
.L_17:
        /*0058*/ 	.byte	0x04, 0x17
        /*005a*/ 	.short	(.L_19 - .L_18)
.L_18:
        /*005c*/ 	.word	0x00000000
        /*0060*/ 	.short	0x0006
        /*0062*/ 	.short	0x0028
        /*0064*/ 	.byte	0x00, 0xf0, 0x21, 0x00


	//----- nvinfo : EIATTR_KPARAM_INFO
	.align		4
.L_19:
        /*0068*/ 	.byte	0x04, 0x17
        /*006a*/ 	.short	(.L_21 - .L_20)
.L_20:
        /*006c*/ 	.word	0x00000000
        /*0070*/ 	.short	0x0005
        /*0072*/ 	.short	0x0020
        /*0074*/ 	.byte	0x00, 0xf0, 0x21, 0x00


	//----- nvinfo : EIATTR_KPARAM_INFO
	.align		4
.L_21:
        /*0078*/ 	.byte	0x04, 0x17
        /*007a*/ 	.short	(.L_23 - .L_22)
.L_22:
        /*007c*/ 	.word	0x00000000
        /*0080*/ 	.short	0x0004
        /*0082*/ 	.short	0x0018
        /*0084*/ 	.byte	0x00, 0xf0, 0x21, 0x00


	//----- nvinfo : EIATTR_KPARAM_INFO
	.align		4
.L_23:
        /*0088*/ 	.byte	0x04, 0x17
        /*008a*/ 	.short	(.L_25 - .L_24)
.L_24:
        /*008c*/ 	.word	0x00000000
        /*0090*/ 	.short	0x0003
        /*0092*/ 	.short	0x0010
        /*0094*/ 	.byte	0x00, 0xf0, 0x21, 0x00


	//----- nvinfo : EIATTR_KPARAM_INFO
	.align		4
.L_25:
        /*0098*/ 	.byte	0x04, 0x17
        /*009a*/ 	.short	(.L_27 - .L_26)
.L_26:
        /*009c*/ 	.word	0x00000000
        /*00a0*/ 	.short	0x0002
        /*00a2*/ 	.short	0x000c
        /*00a4*/ 	.byte	0x00, 0xf0, 0x11, 0x00


	//----- nvinfo : EIATTR_KPARAM_INFO
	.align		4
.L_27:
        /*00a8*/ 	.byte	0x04, 0x17
        /*00aa*/ 	.short	(.L_29 - .L_28)
.L_28:
        /*00ac*/ 	.word	0x00000000
        /*00b0*/ 	.short	0x0001
        /*00b2*/ 	.short	0x0008
        /*00b4*/ 	.byte	0x00, 0xf0, 0x11, 0x00


	//----- nvinfo : EIATTR_KPARAM_INFO
	.align		4
.L_29:
        /*00b8*/ 	.byte	0x04, 0x17
        /*00ba*/ 	.short	(.L_31 - .L_30)
.L_30:
        /*00bc*/ 	.word	0x00000000
        /*00c0*/ 	.short	0x0000
        /*00c2*/ 	.short	0x0000
        /*00c4*/ 	.byte	0x00, 0xf0, 0x21, 0x00


	//----- nvinfo : EIATTR_SPARSE_MMA_MASK
	.align		4
.L_31:
        /*00c8*/ 	.byte	0x03, 0x50
        /*00ca*/ 	.short	0x0000


	//----- nvinfo : EIATTR_MAXREG_COUNT
	.align		4
        /*00cc*/ 	.byte	0x03, 0x1b
        /*00ce*/ 	.short	0x00ff


	//----- nvinfo : EIATTR_MERCURY_ISA_VERSION
	.align		4
        /*00d0*/ 	.byte	0x03, 0x5f
        /*00d2*/ 	.short	0x0101


	//----- nvinfo : EIATTR_VRC_CTA_INIT_COUNT
	.align		4
        /*00d4*/ 	.byte	0x02, 0x4a
	.zero		1
	.zero		1


	//----- nvinfo : EIATTR_EXIT_INSTR_OFFSETS
	.align		4
        /*00d8*/ 	.byte	0x04, 0x1c
        /*00da*/ 	.short	(.L_33 - .L_32)


	//   ....[0]....
.L_32:
        /*00dc*/ 	.word	0x000000f0


	//   ....[1]....
        /*00e0*/ 	.word	0x00000120


	//   ....[2]....
        /*00e4*/ 	.word	0x000004b0


	//----- nvinfo : EIATTR_CRS_STACK_SIZE
	.align		4
.L_33:
        /*00e8*/ 	.byte	0x04, 0x1e
        /*00ea*/ 	.short	(.L_35 - .L_34)
.L_34:
        /*00ec*/ 	.word	0x00000000


	//----- nvinfo : EIATTR_CBANK_PARAM_SIZE
	.align		4
.L_35:
        /*00f0*/ 	.byte	0x03, 0x19
        /*00f2*/ 	.short	0x004c


	//----- nvinfo : EIATTR_PARAM_CBANK
	.align		4
        /*00f4*/ 	.byte	0x04, 0x0a
        /*00f6*/ 	.short	(.L_37 - .L_36)
	.align		4
.L_36:
        /*00f8*/ 	.word	index@(.nv.constant0._Z13predictKernelPKfiiPKiS2_S0_S2_S2_iiPii)
        /*00fc*/ 	.short	0x0380
        /*00fe*/ 	.short	0x004c


	//----- nvinfo : EIATTR_SW_WAR
	.align		4
.L_37:
        /*0100*/ 	.byte	0x04, 0x36
        /*0102*/ 	.short	(.L_39 - .L_38)
.L_38:
        /*0104*/ 	.word	0x00000008
.L_39:


//--------------------- .nv.callgraph             --------------------------
	.section	.nv.callgraph,"",@"SHT_CUDA_CALLGRAPH"
	.align	4
	.sectionentsize	8
	.align		4
        /*0000*/ 	.word	0x00000000
	.align		4
        /*0004*/ 	.word	0xffffffff
	.align		4
        /*0008*/ 	.word	0x00000000
	.align		4
        /*000c*/ 	.word	0xfffffffe
	.align		4
        /*0010*/ 	.word	0x00000000
	.align		4
        /*0014*/ 	.word	0xfffffffd
	.align		4
        /*0018*/ 	.word	0x00000000
	.align		4
        /*001c*/ 	.word	0xfffffffc


//--------------------- .text._Z13predictKernelPKfiiPKiS2_S0_S2_S2_iiPii --------------------------
	.section	.text._Z13predictKernelPKfiiPKiS2_S0_S2_S2_iiPii,"ax",@progbits
	.align	128
.text._Z13predictKernelPKfiiPKiS2_S0_S2_S2_iiPii:
        .type           _Z13predictKernelPKfiiPKiS2_S0_S2_S2_iiPii,@function
        .size           _Z13predictKernelPKfiiPKiS2_S0_S2_S2_iiPii,(.L_x_6 - _Z13predictKernelPKfiiPKiS2_S0_S2_S2_iiPii)
        .other          _Z13predictKernelPKfiiPKiS2_S0_S2_S2_iiPii,@"STO_CUDA_ENTRY STV_DEFAULT"
_Z13predictKernelPKfiiPKiS2_S0_S2_S2_iiPii:
[----:B------:R-:W-:Y:S01]  /*0000*/  LDC R1, c[0x0][0x37c] ;  /* 0x0000df00ff017b82 */ /* 0x000fe20000000800 */
[----:B------:R-:W0:Y:S07]  /*0010*/  S2R R3, SR_TID.X ;  /* 0x0000000000037919 */ /* 0x000e2e0000002100 */
[----:B------:R-:W1:Y:S01]  /*0020*/  S2UR UR5, SR_CTAID.Y ;  /* 0x00000000000579c3 */ /* 0x000e620000002600 */
[----:B------:R-:W2:Y:S01]  /*0030*/  LDCU UR6, c[0x0][0x370] ;  /* 0x00006e00ff0677ac */ /* 0x000ea20008000800 */
[----:B------:R-:W3:Y:S06]  /*0040*/  LDCU UR7, c[0x0][0x388] ;  /* 0x00007100ff0777ac */ /* 0x000eec0008000800 */
[----:B------:R-:W4:Y:S08]  /*0050*/  S2UR UR4, SR_CTAID.X ;  /* 0x00000000000479c3 */ /* 0x000f300000002500 */
[----:B------:R-:W5:Y:S01]  /*0060*/  LDC R0, c[0x0][0x360] ;  /* 0x0000d800ff007b82 */ /* 0x000f620000000800 */
[----:B--2---:R-:W-:-:S02]  /*0070*/  ULOP3.LUT UR6, UR6, 0xffff, URZ, 0xc0, !UPT ;  /* 0x0000ffff06067892 */ /* 0x004fc4000f8ec0ff */
[----:B-1----:R-:W-:Y:S01]  /*0080*/  ULOP3.LUT UR5, UR5, 0xffff, URZ, 0xc0, !UPT ;  /* 0x0000ffff05057892 */ /* 0x002fe2000f8ec0ff */
[----:B0-----:R-:W-:Y:S01]  /*0090*/  LOP3.LUT R3, R3, 0xffff, RZ, 0xc0, !PT ;  /* 0x0000ffff03037812 */ /* 0x001fe200078ec0ff */
[----:B----4-:R-:W-:-:S04]  /*00a0*/  ULOP3.LUT UR4, UR4, 0xffff, URZ, 0xc0, !UPT ;  /* 0x0000ffff04047892 */ /* 0x010fc8000f8ec0ff */
[----:B------:R-:W-:Y:S01]  /*00b0*/  UIMAD UR4, UR5, UR6, UR4 ;  /* 0x00000006050472a4 */ /* 0x000fe2000f8e0204 */
[----:B-----5:R-:W-:-:S05]  /*00c0*/  LOP3.LUT R0, R0, 0xffff, RZ, 0xc0, !PT ;  /* 0x0000ffff00007812 */ /* 0x020fca00078ec0ff */
[----:B------:R-:W-:-:S05]  /*00d0*/  IMAD R0, R0, UR4, R3 ;  /* 0x0000000400007c24 */ /* 0x000fca000f8e0203 */
[----:B---3--:R-:W-:-:S13]  /*00e0*/  ISETP.GE.AND P0, PT, R0, UR7, PT ;  /* 0x0000000700007c0c */ /* 0x008fda000bf06270 */
[----:B------:R-:W-:Y:S05]  /*00f0*/  @P0 EXIT ;  /* 0x000000000000094d */ /* 0x000fea0003800000 */
[----:B------:R-:W0:Y:S02]  /*0100*/  LDCU UR4, c[0x0][0x3bc] ;  /* 0x00007780ff0477ac */ /* 0x000e240008000800 */
[----:B0-----:R-:W-:-:S13]  /*0110*/  ISETP.LT.AND P0, PT, RZ, UR4, PT ;  /* 0x00000004ff007c0c */ /* 0x001fda000bf01270 */
[----:B------:R-:W-:Y:S05]  /*0120*/  @!P0 EXIT ;  /* 0x000000000000894d */ /* 0x000fea0003800000 */
[----:B------:R-:W0:Y:S01]  /*0130*/  LDC.64 R2, c[0x0][0x398] ;  /* 0x0000e600ff027b82 */ /* 0x000e220000000a00 */
[----:B------:R-:W-:Y:S01]  /*0140*/  HFMA2 R4, -RZ, RZ, 0, 0 ;  /* 0x00000000ff047431 */ /* 0x000fe200000001ff */
[----:B------:R-:W1:Y:S01]  /*0150*/  LDCU.64 UR6, c[0x0][0x358] ;  /* 0x00006b00ff0677ac */ /* 0x000e620008000a00 */
[----:B------:R-:W-:-:S05]  /*0160*/  UMOV UR4, URZ ;  /* 0x000000ff00047c82 */ /* 0x000fca0008000000 */
.L_x_4:
[----:B012---:R-:W2:Y:S02]  /*0170*/  LDG.E R5, desc[UR6][R2.64] ;  /* 0x0000000602057981 */ /* 0x007ea4000c1e1900 */
[----:B--2---:R-:W-:-:S13]  /*0180*/  ISETP.NE.AND P0, PT, R5, -0x1, PT ;  /* 0xffffffff0500780c */ /* 0x004fda0003f05270 */
[----:B------:R-:W-:Y:S05]  /*0190*/  @!P0 BRA `(.L_x_0) ;  /* 0x00000000007c8947 */ /* 0x000fea0003800000 */
[----:B------:R-:W-:Y:S01]  /*01a0*/  HFMA2 R5, -RZ, RZ, 0, 0 ;  /* 0x00000000ff057431 */ /* 0x000fe200000001ff */
[----:B------:R-:W-:Y:S01]  /*01b0*/  BSSY.RECONVERGENT B0, `(.L_x_1) ;  /* 0x000001c000007945 */ /* 0x000fe20003800200 */
[----:B------:R-:W0:Y:S05]  /*01c0*/  LDCU UR5, c[0x0][0x388] ;  /* 0x00007100ff0577ac */ /* 0x000e2a0008000800 */
.L_x_2:
[----:B------:R-:W1:Y:S01]  /*01d0*/  LDC.64 R8, c[0x0][0x3a8] ;  /* 0x0000ea00ff087b82 */ /* 0x000e620000000a00 */
[----:B------:R-:W-:-:S07]  /*01e0*/  IMAD.IADD R5, R5, 0x1, R4 ;  /* 0x0000000105057824 */ /* 0x000fce00078e0204 */
[----:B------:R-:W2:Y:S08]  /*01f0*/  LDC.64 R6, c[0x0][0x3a0] ;  /* 0x0000e800ff067b82 */ /* 0x000eb00000000a00 */
[----:B------:R-:W3:Y:S01]  /*0200*/  LDC.64 R10, c[0x0][0x380] ;  /* 0x0000e000ff0a7b82 */ /* 0x000ee20000000a00 */
[----:B-1----:R-:W-:-:S06]  /*0210*/  IMAD.WIDE R8, R5, 0x4, R8 ;  /* 0x0000000405087825 */ /* 0x002fcc00078e0208 */
[----:B------:R-:W4:Y:S01]  /*0220*/  LDG.E R8, desc[UR6][R8.64] ;  /* 0x0000000608087981 */ /* 0x000f22000c1e1900 */
[----:B--2---:R-:W-:-:S06]  /*0230*/  IMAD.WIDE R6, R5, 0x4, R6 ;  /* 0x0000000405067825 */ /* 0x004fcc00078e0206 */
[----:B------:R-:W2:Y:S01]  /*0240*/  LDG.E R6, desc[UR6][R6.64] ;  /* 0x0000000606067981 */ /* 0x000ea2000c1e1900 */
[----:B----4-:R-:W-:Y:S01]  /*0250*/  IADD3 R13, PT, PT, R8, -0x1, RZ ;  /* 0xffffffff080d7810 */ /* 0x010fe20007ffe0ff */
[----:B------:R-:W-:Y:S01]  /*0260*/  IMAD.SHL.U32 R5, R5, 0x2, RZ ;  /* 0x0000000205057824 */ /* 0x000fe200078e00ff */
[----:B------:R-:W1:Y:S03]  /*0270*/  LDC.64 R8, c[0x0][0x398] ;  /* 0x0000e600ff087b82 */ /* 0x000e660000000a00 */
[----:B0-----:R-:W-:-:S04]  /*0280*/  IMAD R13, R13, UR5, R0 ;  /* 0x000000050d0d7c24 */ /* 0x001fc8000f8e0200 */
[----:B---3--:R-:W-:Y:S02]  /*0290*/  IMAD.WIDE R10, R13, 0x4, R10 ;  /* 0x000000040d0a7825 */ /* 0x008fe400078e020a */
[----:B------:R-:W0:Y:S04]  /*02a0*/  LDC.64 R12, c[0x0][0x390] ;  /* 0x0000e400ff0c7b82 */ /* 0x000e280000000a00 */
[----:B------:R-:W2:Y:S01]  /*02b0*/  LDG.E R11, desc[UR6][R10.64] ;  /* 0x000000060a0b7981 */ /* 0x000ea2000c1e1900 */
[----:B0-----:R-:W-:Y:S01]  /*02c0*/  IMAD.WIDE R12, R5, 0x4, R12 ;  /* 0x00000004050c7825 */ /* 0x001fe200078e020c */
[----:B--2---:R-:W-:-:S13]  /*02d0*/  FSETP.GE.FTZ.AND P0, PT, R6, R11, PT ;  /* 0x0000000b0600720b */ /* 0x004fda0003f16000 */
[----:B------:R-:W2:Y:S04]  /*02e0*/  @P0 LDG.E R5, desc[UR6][R12.64] ;  /* 0x000000060c050981 */ /* 0x000ea8000c1e1900 */
[----:B------:R-:W3:Y:S01]  /*02f0*/  @!P0 LDG.E R14, desc[UR6][R12.64+0x4] ;  /* 0x000004060c0e8981 */ /* 0x000ee2000c1e1900 */
[----:B--2---:R-:W-:Y:S01]  /*0300*/  @P0 IADD3 R5, PT, PT, R5, -0x1, RZ ;  /* 0xffffffff05050810 */ /* 0x004fe20007ffe0ff */
[----:B---3--:R-:W-:-:S05]  /*0310*/  @!P0 VIADD R5, R14, 0xffffffff ;  /* 0xffffffff0e058836 */ /* 0x008fca0000000000 */
[----:B------:R-:W-:-:S05]  /*0320*/  IADD3 R7, PT, PT, R5, R4, RZ ;  /* 0x0000000405077210 */ /* 0x000fca0007ffe0ff */
[----:B-1----:R-:W-:-:S06]  /*0330*/  IMAD.WIDE R6, R7, 0x4, R8 ;  /* 0x0000000407067825 */ /* 0x002fcc00078e0208 */
[----:B------:R-:W2:Y:S02]  /*0340*/  LDG.E R6, desc[UR6][R6.64] ;  /* 0x0000000606067981 */ /* 0x000ea4000c1e1900 */
[----:B--2---:R-:W-:-:S13]  /*0350*/  ISETP.NE.AND P0, PT, R6, -0x1, PT ;  /* 0xffffffff0600780c */ /* 0x004fda0003f05270 */
[----:B------:R-:W-:Y:S05]  /*0360*/  @P0 BRA `(.L_x_2) ;  /* 0xfffffffc00980947 */ /* 0x000fea000383ffff */
[----:B------:R-:W-:Y:S05]  /*0370*/  BSYNC.RECONVERGENT B0 ;  /* 0x0000000000007941 */ /* 0x000fea0003800200 */
.L_x_1:
[----:B------:R-:W-:Y:S05]  /*0380*/  BRA `(.L_x_3) ;  /* 0x0000000000047947 */ /* 0x000fea0003800000 */
.L_x_0:
[----:B------:R-:W-:-:S07]  /*0390*/  MOV R5, RZ ;  /* 0x000000ff00057202 */ /* 0x000fce0000000f00 */
.L_x_3:
[----:B------:R-:W0:Y:S01]  /*03a0*/  LDC.64 R6, c[0x0][0x3b0] ;  /* 0x0000ec00ff067b82 */ /* 0x000e220000000a00 */
[----:B------:R-:W-:Y:S01]  /*03b0*/  IMAD.IADD R5, R5, 0x1, R4 ;  /* 0x0000000105057824 */ /* 0x000fe200078e0204 */
[----:B------:R-:W1:Y:S06]  /*03c0*/  LDCU.64 UR8, c[0x0][0x3b8] ;  /* 0x00007700ff0877ac */ /* 0x000e6c0008000a00 */
[----:B------:R-:W2:Y:S08]  /*03d0*/  LDC.64 R8, c[0x0][0x3c0] ;  /* 0x0000f000ff087b82 */ /* 0x000eb00000000a00 */
[----:B------:R-:W3:Y:S01]  /*03e0*/  LDC R11, c[0x0][0x3c8] ;  /* 0x0000f200ff0b7b82 */ /* 0x000ee20000000800 */
[----:B0-----:R-:W-:-:S06]  /*03f0*/  IMAD.WIDE R6, R5, 0x4, R6 ;  /* 0x0000000405067825 */ /* 0x001fcc00078e0206 */
[----:B------:R-:W1:Y:S02]  /*0400*/  LDG.E R7, desc[UR6][R6.64] ;  /* 0x0000000606077981 */ /* 0x000e64000c1e1900 */
[----:B-1----:R-:W-:-:S04]  /*0410*/  IMAD R5, R0, UR8, R7 ;  /* 0x0000000800057c24 */ /* 0x002fc8000f8e0207 */
[----:B--2---:R-:W-:-:S05]  /*0420*/  IMAD.WIDE R8, R5, 0x4, R8 ;  /* 0x0000000405087825 */ /* 0x004fca00078e0208 */
[----:B------:R-:W2:Y:S01]  /*0430*/  LDG.E R5, desc[UR6][R8.64+-0x4] ;  /* 0xfffffc0608057981 */ /* 0x000ea2000c1e1900 */
[----:B------:R-:W-:Y:S01]  /*0440*/  UIADD3 UR4, UPT, UPT, UR4, 0x1, URZ ;  /* 0x0000000104047890 */ /* 0x000fe2000fffe0ff */
[----:B---3--:R-:W-:Y:S01]  /*0450*/  IADD3 R4, PT, PT, R4, R11, RZ ;  /* 0x0000000b04047210 */ /* 0x008fe20007ffe0ff */
[----:B------:R-:W-:Y:S02]  /*0460*/  IMAD.WIDE R2, R11, 0x4, R2 ;  /* 0x000000040b027825 */ /* 0x000fe400078e0202 */
[----:B------:R-:W-:Y:S01]  /*0470*/  UISETP.NE.AND UP0, UPT, UR4, UR9, UPT ;  /* 0x000000090400728c */ /* 0x000fe2000bf05270 */
[----:B--2---:R-:W-:-:S05]  /*0480*/  IADD3 R5, PT, PT, R5, 0x1, RZ ;  /* 0x0000000105057810 */ /* 0x004fca0007ffe0ff */
[----:B------:R2:W-:Y:S03]  /*0490*/  STG.E desc[UR6][R8.64+-0x4], R5 ;  /* 0xfffffc0508007986 */ /* 0x0005e6000c101906 */
[----:B------:R-:W-:Y:S05]  /*04a0*/  BRA.U UP0, `(.L_x_4) ;  /* 0xfffffffd00307547 */ /* 0x000fea000b83ffff */
[----:B------:R-:W-:Y:S05]  /*04b0*/  EXIT ;  /* 0x000000000000794d */ /* 0x000fea0003800000 */
.L_x_5:
[----:B------:R-:W-:-:S00]  /*04c0*/  BRA `(.L_x_5) ;  /* 0xfffffffc00fc7947 */ /* 0x000fc0000383ffff */
[----:B------:R-:W-:-:S00]  /*04d0*/  NOP ;  /* 0x0000000000007918 */ /* 0x000fc00000000000 */
        /* <DEDUP_REMOVED lines=10> */
.L_x_6:


//--------------------- .nv.shared.reserved.0     --------------------------
	.section	.nv.shared.reserved.0,"aw",@nobits
	.weak		__nv_reservedSMEM_offset_0_alias
	.size		__nv_reservedSMEM_offset_0_alias, 0, 64
	.other		__nv_reservedSMEM_offset_0_alias,@"STO_CUDA_RESERVED_SHARED STV_DEFAULT"
__nv_reservedSMEM_offset_0_alias:
	.zero		0
	.zero		64


//--------------------- .nv.constant0._Z13predictKernelPKfiiPKiS2_S0_S2_S2_iiPii --------------------------
	.section	.nv.constant0._Z13predictKernelPKfiiPKiS2_S0_S2_S2_iiPii,"a",@progbits
	.sectionflags	@""
	.align	4
.nv.constant0._Z13predictKernelPKfiiPKiS2_S0_S2_S2_iiPii:
	.zero		972


//--------------------- SYMBOLS --------------------------

	.type		.nv.reservedSmem.offset0,@object
	.size		.nv.reservedSmem.offset0,0x4
